	.headerflags	@"EF_CUDA_TEXMODE_UNIFIED EF_CUDA_64BIT_ADDRESS EF_CUDA_ACCELERATORS EF_CUDA_SM90 EF_CUDA_VIRTUAL_SM(EF_CUDA_SM90)"
	.elftype	@"ET_EXEC"


//--------------------- .nv.info                  --------------------------
	.section	.nv.info,"",@"SHT_CUDA_INFO"
	.align	4


	//----- nvinfo : EIATTR_REGCOUNT
	.align		4
        /*0000*/ 	.byte	0x04, 0x2f
        /*0002*/ 	.short	(.L_1 - .L_0)
	.align		4
.L_0:
        /*0004*/ 	.word	index@(triton_poi_fused_mul_reflection_pad2d_relu_sigmoid_6)
        /*0008*/ 	.word	0x00000011


	//----- nvinfo : EIATTR_MIN_STACK_SIZE
	.align		4
.L_1:
        /*000c*/ 	.byte	0x04, 0x12
        /*000e*/ 	.short	(.L_3 - .L_2)
	.align		4
.L_2:
        /*0010*/ 	.word	index@(triton_poi_fused_mul_reflection_pad2d_relu_sigmoid_6)
        /*0014*/ 	.word	0x00000000


	//----- nvinfo : EIATTR_FRAME_SIZE
	.align		4
.L_3:
        /*0018*/ 	.byte	0x04, 0x11
        /*001a*/ 	.short	(.L_5 - .L_4)
	.align		4
.L_4:
        /*001c*/ 	.word	index@(triton_poi_fused_mul_reflection_pad2d_relu_sigmoid_6)
        /*0020*/ 	.word	0x00000000


	//----- nvinfo : EIATTR_MIN_STACK_SIZE
	.align		4
.L_5:
        /*0024*/ 	.byte	0x04, 0x12
        /*0026*/ 	.short	(.L_7 - .L_6)
	.align		4
.L_6:
        /*0028*/ 	.word	index@(triton_poi_fused_mul_reflection_pad2d_relu_sigmoid_6)
        /*002c*/ 	.word	0x00000000
.L_7:


//--------------------- .nv.info.triton_poi_fused_mul_reflection_pad2d_relu_sigmoid_6 --------------------------
	.section	.nv.info.triton_poi_fused_mul_reflection_pad2d_relu_sigmoid_6,"",@"SHT_CUDA_INFO"
	.sectionflags	@""
	.align	4


	//----- nvinfo : EIATTR_CUDA_API_VERSION
	.align		4
        /*0000*/ 	.byte	0x04, 0x37
        /*0002*/ 	.short	(.L_9 - .L_8)
.L_8:
        /*0004*/ 	.word	0x0000007c


	//----- nvinfo : EIATTR_KPARAM_INFO
	.align		4
.L_9:
        /*0008*/ 	.byte	0x04, 0x17
        /*000a*/ 	.short	(.L_11 - .L_10)
.L_10:
        /*000c*/ 	.word	0x00000000
        /*0010*/ 	.short	0x0003
        /*0012*/ 	.short	0x0018
        /*0014*/ 	.byte	0x00, 0xf0, 0x11, 0x00


	//----- nvinfo : EIATTR_KPARAM_INFO
	.align		4
.L_11:
        /*0018*/ 	.byte	0x04, 0x17
        /*001a*/ 	.short	(.L_13 - .L_12)
.L_12:
        /*001c*/ 	.word	0x00000000
        /*0020*/ 	.short	0x0002
        /*0022*/ 	.short	0x0010
        /*0024*/ 	.byte	0x00, 0xf4, 0x21, 0x00


	//----- nvinfo : EIATTR_KPARAM_INFO
	.align		4
.L_13:
        /*0028*/ 	.byte	0x04, 0x17
        /*002a*/ 	.short	(.L_15 - .L_14)
.L_14:
        /*002c*/ 	.word	0x00000000
        /*0030*/ 	.short	0x0001
        /*0032*/ 	.short	0x0008
        /*0034*/ 	.byte	0x00, 0xf4, 0x21, 0x00


	//----- nvinfo : EIATTR_KPARAM_INFO
	.align		4
.L_15:
        /*0038*/ 	.byte	0x04, 0x17
        /*003a*/ 	.short	(.L_17 - .L_16)
.L_16:
        /*003c*/ 	.word	0x00000000
        /*0040*/ 	.short	0x0000
        /*0042*/ 	.short	0x0000
        /*0044*/ 	.byte	0x00, 0xf4, 0x21, 0x00


	//----- nvinfo : EIATTR_SPARSE_MMA_MASK
	.align		4
.L_17:
        /*0048*/ 	.byte	0x03, 0x50
        /*004a*/ 	.short	0x0000


	//----- nvinfo : EIATTR_MAXREG_COUNT
	.align		4
        /*004c*/ 	.byte	0x03, 0x1b
        /*004e*/ 	.short	0x00ff


	//----- nvinfo : EIATTR_EXIT_INSTR_OFFSETS
	.align		4
        /*0050*/ 	.byte	0x04, 0x1c
        /*0052*/ 	.short	(.L_19 - .L_18)


	//   ....[0]....
.L_18:
        /*0054*/ 	.word	0x000005d0


	//   ....[1]....
        /*0058*/ 	.word	0x00000610


	//----- nvinfo : EIATTR_REQNTID
	.align		4
.L_19:
        /*005c*/ 	.byte	0x04, 0x10
        /*005e*/ 	.short	(.L_21 - .L_20)
.L_20:
        /*0060*/ 	.word	0x00000080
        /*0064*/ 	.word	0x00000001
        /*0068*/ 	.word	0x00000001


	//----- nvinfo : EIATTR_CBANK_PARAM_SIZE
	.align		4
.L_21:
        /*006c*/ 	.byte	0x03, 0x19
        /*006e*/ 	.short	0x001c


	//----- nvinfo : EIATTR_PARAM_CBANK
	.align		4
        /*0070*/ 	.byte	0x04, 0x0a
        /*0072*/ 	.short	(.L_23 - .L_22)
	.align		4
.L_22:
        /*0074*/ 	.word	index@(.nv.constant0.triton_poi_fused_mul_reflection_pad2d_relu_sigmoid_6)
        /*0078*/ 	.short	0x0210
        /*007a*/ 	.short	0x001c


	//----- nvinfo : EIATTR_SW_WAR
	.align		4
.L_23:
        /*007c*/ 	.byte	0x04, 0x36
        /*007e*/ 	.short	(.L_25 - .L_24)
.L_24:
        /*0080*/ 	.word	0x00000008
.L_25:


//--------------------- .nv.callgraph             --------------------------
	.section	.nv.callgraph,"",@"SHT_CUDA_CALLGRAPH"
	.align	4
	.sectionentsize	8
	.align		4
        /*0000*/ 	.word	0x00000000
	.align		4
        /*0004*/ 	.word	0xffffffff
	.align		4
        /*0008*/ 	.word	0x00000000
	.align		4
        /*000c*/ 	.word	0xfffffffe
	.align		4
        /*0010*/ 	.word	0x00000000
	.align		4
        /*0014*/ 	.word	0xfffffffd
	.align		4
        /*0018*/ 	.word	0x00000000
	.align		4
        /*001c*/ 	.word	0xfffffffc


//--------------------- .text.triton_poi_fused_mul_reflection_pad2d_relu_sigmoid_6 --------------------------
	.section	.text.triton_poi_fused_mul_reflection_pad2d_relu_sigmoid_6,"ax",@progbits
	.align	128
        .global         triton_poi_fused_mul_reflection_pad2d_relu_sigmoid_6
        .type           triton_poi_fused_mul_reflection_pad2d_relu_sigmoid_6,@function
        .size           triton_poi_fused_mul_reflection_pad2d_relu_sigmoid_6,(.L_x_1 - triton_poi_fused_mul_reflection_pad2d_relu_sigmoid_6)
        .other          triton_poi_fused_mul_reflection_pad2d_relu_sigmoid_6,@"STO_CUDA_ENTRY STV_DEFAULT"
triton_poi_fused_mul_reflection_pad2d_relu_sigmoid_6:
.text.triton_poi_fused_mul_reflection_pad2d_relu_sigmoid_6:
[----:B------:R-:W0:Y:S01]  /*0000*/  LDC R1, c[0x0][0x28] ;  /* 0x00000a00ff017b82 */ /* 0x000e220000000800 */
[----:B------:R-:W1:Y:S01]  /*0010*/  S2R R0, SR_TID.X ;  /* 0x0000000000007919 */ /* 0x000e620000002100 */
[----:B------:R-:W-:Y:S01]  /*0020*/  HFMA2.MMA R14, -RZ, RZ, 0, 0 ;  /* 0x00000000ff0e7435 */ /* 0x000fe200000001ff */
[----:B------:R-:W-:Y:S01]  /*0030*/  IMAD.MOV.U32 R12, RZ, RZ, RZ ;  /* 0x000000ffff0c7224 */ /* 0x000fe200078e00ff */
[----:B------:R-:W-:Y:S01]  /*0040*/  ULDC.64 UR4, c[0x0][0x208] ;  /* 0x0000820000047ab9 */ /* 0x000fe20000000a00 */
[----:B------:R-:W2:Y:S01]  /*0050*/  S2R R3, SR_CTAID.X ;  /* 0x0000000000037919 */ /* 0x000ea20000002500 */
[----:B-1----:R-:W-:-:S04]  /*0060*/  SHF.L.U32 R0, R0, 0x1, RZ ;  /* 0x0000000100007819 */ /* 0x002fc800000006ff */
[----:B------:R-:W-:-:S04]  /*0070*/  LOP3.LUT R0, R0, 0xfe, RZ, 0xc0, !PT ;  /* 0x000000fe00007812 */ /* 0x000fc800078ec0ff */
[----:B--2---:R-:W-:-:S04]  /*0080*/  LEA R0, R3, R0, 0x8 ;  /* 0x0000000003007211 */ /* 0x004fc800078e40ff */
[C---:B------:R-:W-:Y:S01]  /*0090*/  ISETP.GE.AND P0, PT, R0.reuse, 0x240, PT ;  /* 0x000002400000780c */ /* 0x040fe20003f06270 */
[----:B------:R-:W-:-:S04]  /*00a0*/  IMAD.HI R3, R0, 0x2aaaaaab, RZ ;  /* 0x2aaaaaab00037827 */ /* 0x000fc800078e02ff */
[----:B------:R-:W-:Y:S01]  /*00b0*/  VIADD R2, R0, 0x1 ;  /* 0x0000000100027836 */ /* 0x000fe20000000000 */
[----:B------:R-:W-:-:S03]  /*00c0*/  LEA.HI R4, R3, R3, RZ, 0x1 ;  /* 0x0000000303047211 */ /* 0x000fc600078f08ff */
[----:B------:R-:W-:-:S04]  /*00d0*/  IMAD.HI R3, R2, 0x2aaaaaab, RZ ;  /* 0x2aaaaaab02037827 */ /* 0x000fc800078e02ff */
[----:B------:R-:W-:Y:S01]  /*00e0*/  IMAD.HI R5, R4, 0x2aaaaaab, RZ ;  /* 0x2aaaaaab04057827 */ /* 0x000fe200078e02ff */
[----:B------:R-:W-:-:S03]  /*00f0*/  LEA.HI R3, R3, R3, RZ, 0x1 ;  /* 0x0000000303037211 */ /* 0x000fc600078f08ff */
[----:B------:R-:W-:Y:S01]  /*0100*/  IMAD R6, R4, 0x6, RZ ;  /* 0x0000000604067824 */ /* 0x000fe200078e02ff */
[----:B------:R-:W-:Y:S01]  /*0110*/  LEA.HI R5, R5, R5, RZ, 0x1 ;  /* 0x0000000505057211 */ /* 0x000fe200078f08ff */
[----:B------:R-:W-:-:S03]  /*0120*/  IMAD R3, R3, 0x6, RZ ;  /* 0x0000000603037824 */ /* 0x000fc600078e02ff */
[----:B------:R-:W-:Y:S01]  /*0130*/  LOP3.LUT R7, RZ, R6, RZ, 0x33, !PT ;  /* 0x00000006ff077212 */ /* 0x000fe200078e33ff */
[----:B------:R-:W-:Y:S01]  /*0140*/  IMAD R5, R5, 0x6, RZ ;  /* 0x0000000605057824 */ /* 0x000fe200078e02ff */
[----:B------:R-:W-:Y:S02]  /*0150*/  LOP3.LUT R3, RZ, R3, RZ, 0x33, !PT ;  /* 0x00000003ff037212 */ /* 0x000fe400078e33ff */
[----:B------:R-:W-:Y:S02]  /*0160*/  IADD3 R6, R0, R7, RZ ;  /* 0x0000000700067210 */ /* 0x000fe40007ffe0ff */
[----:B------:R-:W-:Y:S01]  /*0170*/  LOP3.LUT R7, RZ, R5, RZ, 0x33, !PT ;  /* 0x00000005ff077212 */ /* 0x000fe200078e33ff */
[----:B------:R-:W-:Y:S01]  /*0180*/  IMAD.IADD R5, R2, 0x1, R3 ;  /* 0x0000000102057824 */ /* 0x000fe200078e0203 */
[----:B------:R-:W-:Y:S01]  /*0190*/  IABS R6, R6 ;  /* 0x0000000600067213 */ /* 0x000fe20000000000 */
[----:B------:R-:W1:Y:S01]  /*01a0*/  LDC.64 R2, c[0x0][0x218] ;  /* 0x00008600ff027b82 */ /* 0x000e620000000a00 */
[----:B------:R-:W-:Y:S01]  /*01b0*/  IADD3 R7, R4, R7, RZ ;  /* 0x0000000704077210 */ /* 0x000fe20007ffe0ff */
[----:B------:R-:W-:Y:S01]  /*01c0*/  IMAD.HI R4, R0, 0x38e38e39, RZ ;  /* 0x38e38e3900047827 */ /* 0x000fe200078e02ff */
[----:B------:R-:W-:-:S02]  /*01d0*/  IABS R8, R5 ;  /* 0x0000000500087213 */ /* 0x000fc40000000000 */
[----:B------:R-:W-:Y:S02]  /*01e0*/  IABS R9, R7 ;  /* 0x0000000700097213 */ /* 0x000fe40000000000 */
[----:B------:R-:W-:Y:S01]  /*01f0*/  SHF.R.U32.HI R5, RZ, 0x1f, R4 ;  /* 0x0000001fff057819 */ /* 0x000fe20000011604 */
[----:B------:R-:W-:Y:S01]  /*0200*/  IMAD.MOV.U32 R7, RZ, RZ, R8 ;  /* 0x000000ffff077224 */ /* 0x000fe200078e0008 */
[----:B------:R-:W-:Y:S02]  /*0210*/  IADD3 R6, R6, -0x3, RZ ;  /* 0xfffffffd06067810 */ /* 0x000fe40007ffe0ff */
[----:B------:R-:W-:Y:S01]  /*0220*/  LEA.HI R5, R4, R5, RZ, 0x1d ;  /* 0x0000000504057211 */ /* 0x000fe200078fe8ff */
[----:B------:R-:W-:Y:S01]  /*0230*/  VIADD R4, R7, 0xfffffffd ;  /* 0xfffffffd07047836 */ /* 0x000fe20000000000 */
[----:B------:R-:W-:Y:S02]  /*0240*/  MOV R8, R9 ;  /* 0x0000000900087202 */ /* 0x000fe40000000f00 */
[----:B------:R-:W-:-:S02]  /*0250*/  IABS R7, R6 ;  /* 0x0000000600077213 */ /* 0x000fc40000000000 */
[----:B------:R-:W-:Y:S02]  /*0260*/  IADD3 R6, R8, -0x3, RZ ;  /* 0xfffffffd08067810 */ /* 0x000fe40007ffe0ff */
[----:B------:R-:W-:Y:S02]  /*0270*/  IABS R8, R4 ;  /* 0x0000000400087213 */ /* 0x000fe40000000000 */
[----:B------:R-:W-:Y:S02]  /*0280*/  IABS R13, R6 ;  /* 0x00000006000d7213 */ /* 0x000fe40000000000 */
[----:B------:R-:W-:Y:S01]  /*0290*/  LEA R5, R5, 0xf, 0x4 ;  /* 0x0000000f05057811 */ /* 0x000fe200078e20ff */
[----:B------:R-:W-:Y:S01]  /*02a0*/  IMAD.MOV.U32 R6, RZ, RZ, R8 ;  /* 0x000000ffff067224 */ /* 0x000fe200078e0008 */
[----:B------:R-:W-:-:S04]  /*02b0*/  MOV R4, R7 ;  /* 0x0000000700047202 */ /* 0x000fc80000000f00 */
[----:B------:R-:W-:Y:S02]  /*02c0*/  IADD3 R4, R5, -R4, RZ ;  /* 0x8000000405047210 */ /* 0x000fe40007ffe0ff */
[----:B------:R-:W-:-:S03]  /*02d0*/  IADD3 R5, R5, -R6, RZ ;  /* 0x8000000605057210 */ /* 0x000fc60007ffe0ff */
[C---:B------:R-:W-:Y:S02]  /*02e0*/  IMAD R11, R13.reuse, -0x4, R4 ;  /* 0xfffffffc0d0b7824 */ /* 0x040fe400078e0204 */
[----:B------:R-:W-:Y:S02]  /*02f0*/  IMAD R13, R13, -0x4, R5 ;  /* 0xfffffffc0d0d7824 */ /* 0x000fe400078e0205 */
[--C-:B-1----:R-:W-:Y:S01]  /*0300*/  IMAD.WIDE R6, R11, 0x4, R2.reuse ;  /* 0x000000040b067825 */ /* 0x102fe200078e0202 */
[----:B------:R-:W1:Y:S03]  /*0310*/  LDC.64 R4, c[0x0][0x210] ;  /* 0x00008400ff047b82 */ /* 0x000e660000000a00 */
[----:B------:R-:W-:Y:S01]  /*0320*/  IMAD.WIDE R8, R13, 0x4, R2 ;  /* 0x000000040d087825 */ /* 0x000fe200078e0202 */
[----:B------:R2:W3:Y:S04]  /*0330*/  @!P0 LDG.E.EL R12, desc[UR4][R6.64] ;  /* 0x00000004060c8981 */ /* 0x0004e8000c2e1900 */
[----:B------:R-:W4:Y:S01]  /*0340*/  @!P0 LDG.E.EL R14, desc[UR4][R8.64] ;  /* 0x00000004080e8981 */ /* 0x000f22000c2e1900 */
[----:B-1----:R-:W-:Y:S01]  /*0350*/  IMAD.WIDE R2, R11, 0x4, R4 ;  /* 0x000000040b027825 */ /* 0x002fe200078e0204 */
[----:B------:R-:W-:-:S03]  /*0360*/  CS2R R10, SRZ ;  /* 0x00000000000a7805 */ /* 0x000fc6000001ff00 */
[----:B------:R-:W-:-:S03]  /*0370*/  IMAD.WIDE R4, R13, 0x4, R4 ;  /* 0x000000040d047825 */ /* 0x000fc600078e0204 */
[----:B------:R1:W5:Y:S04]  /*0380*/  @!P0 LDG.E.EL R10, desc[UR4][R2.64] ;  /* 0x00000004020a8981 */ /* 0x000368000c2e1900 */
[----:B------:R1:W5:Y:S01]  /*0390*/  @!P0 LDG.E.EL R11, desc[UR4][R4.64] ;  /* 0x00000004040b8981 */ /* 0x000362000c2e1900 */
[----:B--2---:R-:W-:Y:S01]  /*03a0*/  MOV R7, 0x3e800000 ;  /* 0x3e80000000077802 */ /* 0x004fe20000000f00 */
[----:B---3--:R-:W-:Y:S01]  /*03b0*/  FADD R12, RZ, -R12 ;  /* 0x8000000cff0c7221 */ /* 0x008fe20000000000 */
[----:B----4-:R-:W-:-:S03]  /*03c0*/  FADD R14, RZ, -R14 ;  /* 0x8000000eff0e7221 */ /* 0x010fc60000000000 */
[----:B------:R-:W-:Y:S01]  /*03d0*/  FMUL R12, R12, 1.4426950216293334961 ;  /* 0x3fb8aa3b0c0c7820 */ /* 0x000fe20000400000 */
[----:B------:R-:W-:-:S04]  /*03e0*/  FMUL R14, R14, 1.4426950216293334961 ;  /* 0x3fb8aa3b0e0e7820 */ /* 0x000fc80000400000 */
[----:B------:R-:W-:Y:S02]  /*03f0*/  FSETP.GEU.AND P1, PT, R12, -126, PT ;  /* 0xc2fc00000c00780b */ /* 0x000fe40003f2e000 */
[----:B------:R-:W-:-:S11]  /*0400*/  FSETP.GEU.AND P2, PT, R14, -126, PT ;  /* 0xc2fc00000e00780b */ /* 0x000fd60003f4e000 */
[----:B------:R-:W-:Y:S02]  /*0410*/  @!P1 FMUL R12, R12, 0.5 ;  /* 0x3f0000000c0c9820 */ /* 0x000fe40000400000 */
[----:B------:R-:W-:Y:S02]  /*0420*/  @!P2 FMUL R14, R14, 0.5 ;  /* 0x3f0000000e0ea820 */ /* 0x000fe40000400000 */
[----:B------:R-:W2:Y:S08]  /*0430*/  MUFU.EX2 R6, R12 ;  /* 0x0000000c00067308 */ /* 0x000eb00000000800 */
[----:B-1----:R-:W1:Y:S01]  /*0440*/  MUFU.EX2 R2, R14 ;  /* 0x0000000e00027308 */ /* 0x002e620000000800 */
[----:B--2---:R-:W-:-:S04]  /*0450*/  @!P1 FMUL R6, R6, R6 ;  /* 0x0000000606069220 */ /* 0x004fc80000400000 */
[----:B------:R-:W-:Y:S01]  /*0460*/  FADD R6, R6, 1 ;  /* 0x3f80000006067421 */ /* 0x000fe20000000000 */
[----:B-1----:R-:W-:-:S04]  /*0470*/  @!P2 FMUL R2, R2, R2 ;  /* 0x000000020202a220 */ /* 0x002fc80000400000 */
[----:B------:R-:W-:Y:S01]  /*0480*/  FSETP.GT.AND P1, PT, R6, 8.50705917302346158658e+37, PT ;  /* 0x7e8000000600780b */ /* 0x000fe20003f24000 */
[----:B0-----:R-:W-:-:S03]  /*0490*/  FADD R4, R2, 1 ;  /* 0x3f80000002047421 */ /* 0x001fc60000000000 */
[----:B------:R-:W-:Y:S01]  /*04a0*/  FSEL R5, R7, 1, P1 ;  /* 0x3f80000007057808 */ /* 0x000fe20000800000 */
[----:B------:R-:W0:Y:S01]  /*04b0*/  LDC.64 R2, c[0x0][0x220] ;  /* 0x00008800ff027b82 */ /* 0x000e220000000a00 */
[----:B------:R-:W-:-:S04]  /*04c0*/  FSETP.GT.AND P2, PT, R4, 8.50705917302346158658e+37, PT ;  /* 0x7e8000000400780b */ /* 0x000fc80003f44000 */
[----:B------:R-:W-:-:S03]  /*04d0*/  FSEL R7, R7, 1, P2 ;  /* 0x3f80000007077808 */ /* 0x000fc60001000000 */
[----:B------:R-:W-:-:S06]  /*04e0*/  @P1 FMUL R6, R6, 0.25 ;  /* 0x3e80000006061820 */ /* 0x000fcc0000400000 */
[----:B------:R-:W1:Y:S01]  /*04f0*/  MUFU.RCP R6, R6 ;  /* 0x0000000600067308 */ /* 0x000e620000001000 */
[----:B------:R-:W-:-:S07]  /*0500*/  @P2 FMUL R4, R4, 0.25 ;  /* 0x3e80000004042820 */ /* 0x000fce0000400000 */
[----:B------:R-:W2:Y:S01]  /*0510*/  MUFU.RCP R4, R4 ;  /* 0x0000000400047308 */ /* 0x000ea20000001000 */
[----:B0-----:R-:W-:-:S04]  /*0520*/  IMAD.WIDE R2, R0, 0x4, R2 ;  /* 0x0000000400027825 */ /* 0x001fc800078e0202 */
[----:B-1----:R-:W-:-:S04]  /*0530*/  FMUL R5, R6, R5 ;  /* 0x0000000506057220 */ /* 0x002fc80000400000 */
[----:B-----5:R-:W-:Y:S01]  /*0540*/  FMUL R5, R5, R10 ;  /* 0x0000000a05057220 */ /* 0x020fe20000400000 */
[----:B--2---:R-:W-:-:S03]  /*0550*/  FMUL R8, R4, R7 ;  /* 0x0000000704087220 */ /* 0x004fc60000400000 */
[----:B------:R-:W-:Y:S01]  /*0560*/  FMUL R5, R5, 1.7999999523162841797 ;  /* 0x3fe6666605057820 */ /* 0x000fe20000400000 */
[----:B------:R-:W-:-:S04]  /*0570*/  FMUL R8, R8, R11 ;  /* 0x0000000b08087220 */ /* 0x000fc80000400000 */
[----:B------:R-:W-:Y:S01]  /*0580*/  FSETP.GEU.AND P1, PT, R5, RZ, PT ;  /* 0x000000ff0500720b */ /* 0x000fe20003f2e000 */
[----:B------:R-:W-:-:S03]  /*0590*/  FMUL R8, R8, 1.7999999523162841797 ;  /* 0x3fe6666608087820 */ /* 0x000fc60000400000 */
[----:B------:R-:W-:Y:S02]  /*05a0*/  FSEL R5, R5, RZ, P1 ;  /* 0x000000ff05057208 */ /* 0x000fe40000800000 */
[----:B------:R-:W-:-:S04]  /*05b0*/  FSETP.GEU.AND P2, PT, R8, RZ, PT ;  /* 0x000000ff0800720b */ /* 0x000fc80003f4e000 */
[----:B------:R-:W-:Y:S01]  /*05c0*/  FSEL R8, R8, RZ, P2 ;  /* 0x000000ff08087208 */ /* 0x000fe20001000000 */
[----:B------:R-:W-:Y:S08]  /*05d0*/  @P0 EXIT ;  /* 0x000000000000094d */ /* 0x000ff00003800000 */
[----:B------:R-:W-:Y:S01]  /*05e0*/  FMUL R4, R5, 1.7139588594436645508 ;  /* 0x3fdb630105047820 */ /* 0x000fe20000400000 */
[----:B------:R-:W-:-:S05]  /*05f0*/  FMUL R5, R8, 1.7139588594436645508 ;  /* 0x3fdb630108057820 */ /* 0x000fca0000400000 */
[----:B------:R-:W-:Y:S01]  /*0600*/  STG.E.64 desc[UR4][R2.64], R4 ;  /* 0x0000000402007986 */ /* 0x000fe2000c101b04 */
[----:B------:R-:W-:Y:S05]  /*0610*/  EXIT ;  /* 0x000000000000794d */ /* 0x000fea0003800000 */
.L_x_0:
[----:B------:R-:W-:-:S00]  /*0620*/  BRA `(.L_x_0) ;  /* 0xfffffffc00fc7947 */ /* 0x000fc0000383ffff */
[----:B------:R-:W-:-:S00]  /*0630*/  NOP ;  /* 0x0000000000007918 */ /* 0x000fc00000000000 */
        /* <DEDUP_REMOVED lines=12> */
.L_x_1:


//--------------------- .nv.constant0.triton_poi_fused_mul_reflection_pad2d_relu_sigmoid_6 --------------------------
	.section	.nv.constant0.triton_poi_fused_mul_reflection_pad2d_relu_sigmoid_6,"a",@progbits
	.sectionflags	@""
	.align	4
.nv.constant0.triton_poi_fused_mul_reflection_pad2d_relu_sigmoid_6:
	.zero		556
